	.headerflags	@"EF_CUDA_TEXMODE_UNIFIED EF_CUDA_64BIT_ADDRESS EF_CUDA_ACCELERATORS EF_CUDA_SM90 EF_CUDA_VIRTUAL_SM(EF_CUDA_SM90)"
	.elftype	@"ET_EXEC"


//--------------------- .nv.info                  --------------------------
	.section	.nv.info,"",@"SHT_CUDA_INFO"
	.align	4


	//----- nvinfo : EIATTR_REGCOUNT
	.align		4
        /*0000*/ 	.byte	0x04, 0x2f
        /*0002*/ 	.short	(.L_1 - .L_0)
	.align		4
.L_0:
        /*0004*/ 	.word	index@(triton_poi_fused_add_div_mul_sub_30)
        /*0008*/ 	.word	0x00000020


	//----- nvinfo : EIATTR_MIN_STACK_SIZE
	.align		4
.L_1:
        /*000c*/ 	.byte	0x04, 0x12
        /*000e*/ 	.short	(.L_3 - .L_2)
	.align		4
.L_2:
        /*0010*/ 	.word	index@(triton_poi_fused_add_div_mul_sub_30)
        /*0014*/ 	.word	0x00000000


	//----- nvinfo : EIATTR_FRAME_SIZE
	.align		4
.L_3:
        /*0018*/ 	.byte	0x04, 0x11
        /*001a*/ 	.short	(.L_5 - .L_4)
	.align		4
.L_4:
        /*001c*/ 	.word	index@(triton_poi_fused_add_div_mul_sub_30)
        /*0020*/ 	.word	0x00000000


	//----- nvinfo : EIATTR_MIN_STACK_SIZE
	.align		4
.L_5:
        /*0024*/ 	.byte	0x04, 0x12
        /*0026*/ 	.short	(.L_7 - .L_6)
	.align		4
.L_6:
        /*0028*/ 	.word	index@(triton_poi_fused_add_div_mul_sub_30)
        /*002c*/ 	.word	0x00000000
.L_7:


//--------------------- .nv.info.triton_poi_fused_add_div_mul_sub_30 --------------------------
	.section	.nv.info.triton_poi_fused_add_div_mul_sub_30,"",@"SHT_CUDA_INFO"
	.sectionflags	@""
	.align	4


	//----- nvinfo : EIATTR_CUDA_API_VERSION
	.align		4
        /*0000*/ 	.byte	0x04, 0x37
        /*0002*/ 	.short	(.L_9 - .L_8)
.L_8:
        /*0004*/ 	.word	0x0000007c


	//----- nvinfo : EIATTR_KPARAM_INFO
	.align		4
.L_9:
        /*0008*/ 	.byte	0x04, 0x17
        /*000a*/ 	.short	(.L_11 - .L_10)
.L_10:
        /*000c*/ 	.word	0x00000000
        /*0010*/ 	.short	0x0007
        /*0012*/ 	.short	0x0034
        /*0014*/ 	.byte	0x00, 0xf0, 0x11, 0x00


	//----- nvinfo : EIATTR_KPARAM_INFO
	.align		4
.L_11:
        /*0018*/ 	.byte	0x04, 0x17
        /*001a*/ 	.short	(.L_13 - .L_12)
.L_12:
        /*001c*/ 	.word	0x00000000
        /*0020*/ 	.short	0x0006
        /*0022*/ 	.short	0x0030
        /*0024*/ 	.byte	0x00, 0xf0, 0x11, 0x00


	//----- nvinfo : EIATTR_KPARAM_INFO
	.align		4
.L_13:
        /*0028*/ 	.byte	0x04, 0x17
        /*002a*/ 	.short	(.L_15 - .L_14)
.L_14:
        /*002c*/ 	.word	0x00000000
        /*0030*/ 	.short	0x0005
        /*0032*/ 	.short	0x0028
        /*0034*/ 	.byte	0x00, 0xf4, 0x21, 0x00


	//----- nvinfo : EIATTR_KPARAM_INFO
	.align		4
.L_15:
        /*0038*/ 	.byte	0x04, 0x17
        /*003a*/ 	.short	(.L_17 - .L_16)
.L_16:
        /*003c*/ 	.word	0x00000000
        /*0040*/ 	.short	0x0004
        /*0042*/ 	.short	0x0020
        /*0044*/ 	.byte	0x00, 0xf4, 0x21, 0x00


	//----- nvinfo : EIATTR_KPARAM_INFO
	.align		4
.L_17:
        /*0048*/ 	.byte	0x04, 0x17
        /*004a*/ 	.short	(.L_19 - .L_18)
.L_18:
        /*004c*/ 	.word	0x00000000
        /*0050*/ 	.short	0x0003
        /*0052*/ 	.short	0x0018
        /*0054*/ 	.byte	0x00, 0xf4, 0x21, 0x00


	//----- nvinfo : EIATTR_KPARAM_INFO
	.align		4
.L_19:
        /*0058*/ 	.byte	0x04, 0x17
        /*005a*/ 	.short	(.L_21 - .L_20)
.L_20:
        /*005c*/ 	.word	0x00000000
        /*0060*/ 	.short	0x0002
        /*0062*/ 	.short	0x0010
        /*0064*/ 	.byte	0x00, 0xf4, 0x21, 0x00


	//----- nvinfo : EIATTR_KPARAM_INFO
	.align		4
.L_21:
        /*0068*/ 	.byte	0x04, 0x17
        /*006a*/ 	.short	(.L_23 - .L_22)
.L_22:
        /*006c*/ 	.word	0x00000000
        /*0070*/ 	.short	0x0001
        /*0072*/ 	.short	0x0008
        /*0074*/ 	.byte	0x00, 0xf4, 0x21, 0x00


	//----- nvinfo : EIATTR_KPARAM_INFO
	.align		4
.L_23:
        /*0078*/ 	.byte	0x04, 0x17
        /*007a*/ 	.short	(.L_25 - .L_24)
.L_24:
        /*007c*/ 	.word	0x00000000
        /*0080*/ 	.short	0x0000
        /*0082*/ 	.short	0x0000
        /*0084*/ 	.byte	0x00, 0xf4, 0x21, 0x00


	//----- nvinfo : EIATTR_SPARSE_MMA_MASK
	.align		4
.L_25:
        /*0088*/ 	.byte	0x03, 0x50
        /*008a*/ 	.short	0x0000


	//----- nvinfo : EIATTR_MAXREG_COUNT
	.align		4
        /*008c*/ 	.byte	0x03, 0x1b
        /*008e*/ 	.short	0x00ff


	//----- nvinfo : EIATTR_EXIT_INSTR_OFFSETS
	.align		4
        /*0090*/ 	.byte	0x04, 0x1c
        /*0092*/ 	.short	(.L_27 - .L_26)


	//   ....[0]....
.L_26:
        /*0094*/ 	.word	0x00000cf0


	//   ....[1]....
        /*0098*/ 	.word	0x00000d40


	//----- nvinfo : EIATTR_REQNTID
	.align		4
.L_27:
        /*009c*/ 	.byte	0x04, 0x10
        /*009e*/ 	.short	(.L_29 - .L_28)
.L_28:
        /*00a0*/ 	.word	0x00000080
        /*00a4*/ 	.word	0x00000001
        /*00a8*/ 	.word	0x00000001


	//----- nvinfo : EIATTR_CBANK_PARAM_SIZE
	.align		4
.L_29:
        /*00ac*/ 	.byte	0x03, 0x19
        /*00ae*/ 	.short	0x0038


	//----- nvinfo : EIATTR_PARAM_CBANK
	.align		4
        /*00b0*/ 	.byte	0x04, 0x0a
        /*00b2*/ 	.short	(.L_31 - .L_30)
	.align		4
.L_30:
        /*00b4*/ 	.word	index@(.nv.constant0.triton_poi_fused_add_div_mul_sub_30)
        /*00b8*/ 	.short	0x0210
        /*00ba*/ 	.short	0x0038


	//----- nvinfo : EIATTR_SW_WAR
	.align		4
.L_31:
        /*00bc*/ 	.byte	0x04, 0x36
        /*00be*/ 	.short	(.L_33 - .L_32)
.L_32:
        /*00c0*/ 	.word	0x00000008
.L_33:


//--------------------- .nv.callgraph             --------------------------
	.section	.nv.callgraph,"",@"SHT_CUDA_CALLGRAPH"
	.align	4
	.sectionentsize	8
	.align		4
        /*0000*/ 	.word	0x00000000
	.align		4
        /*0004*/ 	.word	0xffffffff
	.align		4
        /*0008*/ 	.word	0x00000000
	.align		4
        /*000c*/ 	.word	0xfffffffe
	.align		4
        /*0010*/ 	.word	0x00000000
	.align		4
        /*0014*/ 	.word	0xfffffffd
	.align		4
        /*0018*/ 	.word	0x00000000
	.align		4
        /*001c*/ 	.word	0xfffffffc


//--------------------- .text.triton_poi_fused_add_div_mul_sub_30 --------------------------
	.section	.text.triton_poi_fused_add_div_mul_sub_30,"ax",@progbits
	.sectionflags	@"SHF_BARRIERS=1"
	.align	128
        .global         triton_poi_fused_add_div_mul_sub_30
        .type           triton_poi_fused_add_div_mul_sub_30,@function
        .size           triton_poi_fused_add_div_mul_sub_30,(.L_x_1 - triton_poi_fused_add_div_mul_sub_30)
        .other          triton_poi_fused_add_div_mul_sub_30,@"STO_CUDA_ENTRY STV_DEFAULT"
triton_poi_fused_add_div_mul_sub_30:
.text.triton_poi_fused_add_div_mul_sub_30:
[----:B------:R-:W0:Y:S01]  /*0000*/  LDC R1, c[0x0][0x28] ;  /* 0x00000a00ff017b82 */ /* 0x000e220000000800 */
[----:B------:R-:W1:Y:S07]  /*0010*/  S2R R0, SR_TID.X ;  /* 0x0000000000007919 */ /* 0x000e6e0000002100 */
[----:B------:R-:W2:Y:S01]  /*0020*/  LDC.64 R10, c[0x0][0x210] ;  /* 0x00008400ff0a7b82 */ /* 0x000ea20000000a00 */
[----:B------:R-:W-:Y:S01]  /*0030*/  HFMA2.MMA R26, -RZ, RZ, 0, 0 ;  /* 0x00000000ff1a7435 */ /* 0x000fe200000001ff */
[----:B------:R-:W-:Y:S01]  /*0040*/  ULDC.64 UR6, c[0x0][0x208] ;  /* 0x0000820000067ab9 */ /* 0x000fe20000000a00 */
[----:B------:R-:W3:Y:S01]  /*0050*/  S2R R22, SR_CTAID.Y ;  /* 0x0000000000167919 */ /* 0x000ee20000002600 */
[----:B------:R-:W4:Y:S04]  /*0060*/  S2R R2, SR_CTAID.X ;  /* 0x0000000000027919 */ /* 0x000f280000002500 */
[----:B------:R-:W5:Y:S08]  /*0070*/  LDC.64 R12, c[0x0][0x230] ;  /* 0x00008c00ff0c7b82 */ /* 0x000f700000000a00 */
[----:B------:R-:W2:Y:S08]  /*0080*/  LDC.64 R28, c[0x0][0x218] ;  /* 0x00008600ff1c7b82 */ /* 0x000eb00000000a00 */
[----:B------:R-:W5:Y:S01]  /*0090*/  LDC.64 R18, c[0x0][0x220] ;  /* 0x00008800ff127b82 */ /* 0x000f620000000a00 */
[----:B-1----:R-:W-:-:S02]  /*00a0*/  SHF.R.U32.HI R15, RZ, 0x2, R0 ;  /* 0x00000002ff0f7819 */ /* 0x002fc40000011600 */
[----:B---3--:R-:W-:Y:S02]  /*00b0*/  SHF.L.U32 R22, R22, 0x6, RZ ;  /* 0x0000000616167819 */ /* 0x008fe400000006ff */
[----:B------:R-:W-:Y:S01]  /*00c0*/  SGXT.U32 R15, R15, 0x5 ;  /* 0x000000050f0f781a */ /* 0x000fe20000000000 */
[----:B----4-:R-:W-:-:S03]  /*00d0*/  IMAD.SHL.U32 R2, R2, 0x10, RZ ;  /* 0x0000001002027824 */ /* 0x010fc600078e00ff */
[----:B------:R-:W-:Y:S02]  /*00e0*/  LOP3.LUT R4, R22, R15, RZ, 0xfc, !PT ;  /* 0x0000000f16047212 */ /* 0x000fe400078efcff */
[----:B------:R-:W-:Y:S02]  /*00f0*/  LOP3.LUT R15, R22, 0x20, R15, 0xfe, !PT ;  /* 0x00000020160f7812 */ /* 0x000fe400078efe0f */
[C---:B------:R-:W-:Y:S01]  /*0100*/  ISETP.GE.AND P2, PT, R4.reuse, 0x600, PT ;  /* 0x000006000400780c */ /* 0x040fe20003f46270 */
[----:B------:R-:W-:Y:S01]  /*0110*/  IMAD.HI R24, R4, 0x2aaaaaab, RZ ;  /* 0x2aaaaaab04187827 */ /* 0x000fe200078e02ff */
[----:B------:R-:W-:-:S03]  /*0120*/  ISETP.GE.AND P3, PT, R15, 0x600, PT ;  /* 0x000006000f00780c */ /* 0x000fc60003f66270 */
[----:B------:R-:W-:Y:S01]  /*0130*/  IMAD.HI R14, R15, 0x2aaaaaab, RZ ;  /* 0x2aaaaaab0f0e7827 */ /* 0x000fe200078e02ff */
[----:B------:R-:W-:-:S04]  /*0140*/  SHF.R.U32.HI R3, RZ, 0x1f, R24 ;  /* 0x0000001fff037819 */ /* 0x000fc80000011618 */
[----:B------:R-:W-:Y:S02]  /*0150*/  LEA.HI.SX32 R24, R24, R3, 0x1a ;  /* 0x0000000318187211 */ /* 0x000fe400078fd2ff */
[----:B------:R-:W-:-:S03]  /*0160*/  SHF.R.U32.HI R3, RZ, 0x1f, R14 ;  /* 0x0000001fff037819 */ /* 0x000fc6000001160e */
[----:B------:R-:W-:Y:S01]  /*0170*/  IMAD R9, R24, -0x180, R4 ;  /* 0xfffffe8018097824 */ /* 0x000fe200078e0204 */
[----:B------:R-:W-:Y:S02]  /*0180*/  LEA.HI.SX32 R14, R14, R3, 0x1a ;  /* 0x000000030e0e7211 */ /* 0x000fe400078fd2ff */
[----:B------:R-:W-:Y:S01]  /*0190*/  SHF.L.U32 R3, R0, 0x2, RZ ;  /* 0x0000000200037819 */ /* 0x000fe200000006ff */
[----:B--2---:R-:W-:-:S03]  /*01a0*/  IMAD.WIDE R6, R9, 0x4, R10 ;  /* 0x0000000409067825 */ /* 0x004fc600078e020a */
[----:B------:R-:W-:Y:S01]  /*01b0*/  LOP3.LUT R25, R2, 0xc, R3, 0xf8, !PT ;  /* 0x0000000c02197812 */ /* 0x000fe200078ef803 */
[----:B------:R-:W-:Y:S01]  /*01c0*/  IMAD R5, R14, -0x180, R15 ;  /* 0xfffffe800e057824 */ /* 0x000fe200078e020f */
[----:B------:R1:W2:Y:S01]  /*01d0*/  @!P2 LDG.E.EL R26, desc[UR6][R6.64] ;  /* 0x00000006061aa981 */ /* 0x0002a2000c2e1900 */
[----:B-----5:R-:W-:Y:S01]  /*01e0*/  IMAD.WIDE R8, R9, 0x4, R12 ;  /* 0x0000000409087825 */ /* 0x020fe200078e020c */
[----:B------:R-:W-:Y:S02]  /*01f0*/  ISETP.GE.AND P0, PT, R25, 0x10, PT ;  /* 0x000000101900780c */ /* 0x000fe40003f06270 */
[----:B------:R-:W-:Y:S02]  /*0200*/  CS2R R20, SRZ ;  /* 0x0000000000147805 */ /* 0x000fe4000001ff00 */
[----:B------:R-:W-:Y:S01]  /*0210*/  MOV R23, RZ ;  /* 0x000000ff00177202 */ /* 0x000fe20000000f00 */
[C---:B------:R-:W-:Y:S01]  /*0220*/  IMAD R17, R4.reuse, 0x10, R25 ;  /* 0x0000001004117824 */ /* 0x040fe200078e0219 */
[----:B------:R-:W-:Y:S01]  /*0230*/  ISETP.LT.AND P1, PT, R4, 0x600, !P0 ;  /* 0x000006000400780c */ /* 0x000fe20004721270 */
[----:B------:R-:W-:Y:S01]  /*0240*/  IMAD.WIDE R10, R5, 0x4, R10 ;  /* 0x00000004050a7825 */ /* 0x000fe200078e020a */
[----:B------:R-:W-:-:S02]  /*0250*/  LEA R24, R24, R25, 0x4 ;  /* 0x0000001918187211 */ /* 0x000fc400078e20ff */
[----:B-1----:R-:W-:Y:S01]  /*0260*/  CS2R R6, SRZ ;  /* 0x0000000000067805 */ /* 0x002fe2000001ff00 */
[----:B------:R-:W-:Y:S01]  /*0270*/  IMAD.WIDE R12, R5, 0x4, R12 ;  /* 0x00000004050c7825 */ /* 0x000fe200078e020c */
[----:B------:R-:W-:Y:S01]  /*0280*/  CS2R R4, SRZ ;  /* 0x0000000000047805 */ /* 0x000fe2000001ff00 */
[----:B------:R1:W3:Y:S02]  /*0290*/  @!P3 LDG.E.EL R20, desc[UR6][R10.64] ;  /* 0x000000060a14b981 */ /* 0x0002e4000c2e1900 */
[----:B0-----:R-:W-:Y:S02]  /*02a0*/  IMAD.WIDE R16, R17, 0x4, R28 ;  /* 0x0000000411107825 */ /* 0x001fe400078e021c */
[----:B------:R0:W2:Y:S04]  /*02b0*/  @!P2 LDG.E.EL R23, desc[UR6][R8.64] ;  /* 0x000000060817a981 */ /* 0x0000a8000c2e1900 */
[----:B------:R4:W5:Y:S01]  /*02c0*/  @P1 LDG.E.EL.128 R4, desc[UR6][R16.64] ;  /* 0x0000000610041981 */ /* 0x000962000c2e1d00 */
[----:B-1----:R-:W-:-:S02]  /*02d0*/  CS2R R10, SRZ ;  /* 0x00000000000a7805 */ /* 0x002fc4000001ff00 */
[----:B------:R-:W-:Y:S01]  /*02e0*/  ISETP.LT.AND P0, PT, R15, 0x600, !P0 ;  /* 0x000006000f00780c */ /* 0x000fe20004701270 */
[----:B------:R1:W3:Y:S01]  /*02f0*/  @!P3 LDG.E.EL R21, desc[UR6][R12.64] ;  /* 0x000000060c15b981 */ /* 0x0002e2000c2e1900 */
[----:B0-----:R-:W-:Y:S01]  /*0300*/  CS2R R8, SRZ ;  /* 0x0000000000087805 */ /* 0x001fe2000001ff00 */
[----:B----4-:R-:W-:-:S05]  /*0310*/  IMAD.WIDE R16, R24, 0x4, R18 ;  /* 0x0000000418107825 */ /* 0x010fca00078e0212 */
[----:B------:R0:W5:Y:S01]  /*0320*/  @P1 LDG.E.EL.128 R8, desc[UR6][R16.64] ;  /* 0x0000000610081981 */ /* 0x000162000c2e1d00 */
[----:B------:R-:W-:Y:S01]  /*0330*/  LEA R15, R15, R25, 0x4 ;  /* 0x000000190f0f7211 */ /* 0x000fe200078e20ff */
[----:B------:R-:W-:Y:S01]  /*0340*/  IMAD R25, R14, 0x10, R25 ;  /* 0x000000100e197824 */ /* 0x000fe200078e0219 */
[----:B-1----:R-:W-:-:S03]  /*0350*/  CS2R R12, SRZ ;  /* 0x00000000000c7805 */ /* 0x002fc6000001ff00 */
[----:B------:R-:W-:Y:S01]  /*0360*/  IMAD.WIDE R28, R15, 0x4, R28 ;  /* 0x000000040f1c7825 */ /* 0x000fe200078e021c */
[----:B------:R-:W-:Y:S02]  /*0370*/  CS2R R14, SRZ ;  /* 0x00000000000e7805 */ /* 0x000fe4000001ff00 */
[----:B0-----:R-:W-:-:S04]  /*0380*/  CS2R R16, SRZ ;  /* 0x0000000000107805 */ /* 0x001fc8000001ff00 */
[----:B------:R0:W4:Y:S02]  /*0390*/  @P0 LDG.E.EL.128 R12, desc[UR6][R28.64] ;  /* 0x000000061c0c0981 */ /* 0x000124000c2e1d00 */
[----:B0-----:R-:W0:Y:S01]  /*03a0*/  LDC.64 R28, c[0x0][0x228] ;  /* 0x00008a00ff1c7b82 */ /* 0x001e220000000a00 */
[----:B-----5:R-:W-:Y:S01]  /*03b0*/  FADD R8, -R8, R4 ;  /* 0x0000000408087221 */ /* 0x020fe20000000100 */
[----:B------:R-:W-:Y:S01]  /*03c0*/  FADD R9, -R9, R5 ;  /* 0x0000000509097221 */ /* 0x000fe20000000100 */
[----:B------:R-:W-:Y:S01]  /*03d0*/  IMAD.WIDE R4, R25, 0x4, R18 ;  /* 0x0000000419047825 */ /* 0x000fe200078e0212 */
[----:B------:R-:W-:-:S06]  /*03e0*/  CS2R R18, SRZ ;  /* 0x0000000000127805 */ /* 0x000fcc000001ff00 */
[----:B------:R1:W4:Y:S01]  /*03f0*/  @P0 LDG.E.EL.128 R16, desc[UR6][R4.64] ;  /* 0x0000000604100981 */ /* 0x000322000c2e1d00 */
[----:B------:R-:W-:Y:S01]  /*0400*/  FADD R10, -R10, R6 ;  /* 0x000000060a0a7221 */ /* 0x000fe20000000100 */
[----:B------:R-:W-:Y:S01]  /*0410*/  FADD R11, -R11, R7 ;  /* 0x000000070b0b7221 */ /* 0x000fe20000000100 */
[----:B------:R-:W-:Y:S02]  /*0420*/  CS2R R6, SRZ ;  /* 0x0000000000067805 */ /* 0x000fe4000001ff00 */
[----:B-1----:R-:W-:Y:S01]  /*0430*/  CS2R R4, SRZ ;  /* 0x0000000000047805 */ /* 0x002fe2000001ff00 */
[----:B----4-:R-:W-:Y:S01]  /*0440*/  FADD R12, -R16, R12 ;  /* 0x0000000c100c7221 */ /* 0x010fe20000000100 */
[----:B------:R-:W-:Y:S01]  /*0450*/  FADD R13, -R17, R13 ;  /* 0x0000000d110d7221 */ /* 0x000fe20000000100 */
[----:B0-----:R-:W-:-:S05]  /*0460*/  IMAD.WIDE R16, R24, 0x4, R28 ;  /* 0x0000000418107825 */ /* 0x001fca00078e021c */
[----:B------:R0:W4:Y:S02]  /*0470*/  @P1 LDG.E.EL.128 R4, desc[UR6][R16.64] ;  /* 0x0000000610041981 */ /* 0x000124000c2e1d00 */
[----:B0-----:R-:W0:Y:S01]  /*0480*/  S2R R16, SR_TID.X ;  /* 0x0000000000107919 */ /* 0x001e220000002100 */
[----:B------:R-:W1:Y:S01]  /*0490*/  S2UR UR5, SR_CgaCtaId ;  /* 0x00000000000579c3 */ /* 0x000e620000008800 */
[----:B------:R-:W-:Y:S01]  /*04a0*/  FADD R14, -R18, R14 ;  /* 0x0000000e120e7221 */ /* 0x000fe20000000100 */
[----:B------:R-:W-:Y:S01]  /*04b0*/  UMOV UR4, 0x400 ;  /* 0x0000040000047882 */ /* 0x000fe20000000000 */
[----:B------:R-:W-:Y:S01]  /*04c0*/  IMAD.WIDE R28, R25, 0x4, R28 ;  /* 0x00000004191c7825 */ /* 0x000fe200078e021c */
[----:B-1----:R-:W-:Y:S01]  /*04d0*/  UPRMT UR4, UR5, 0x654, UR4 ;  /* 0x0000065405047896 */ /* 0x002fe20008000004 */
[C---:B----4-:R-:W-:Y:S02]  /*04e0*/  FSETP.GT.AND P6, PT, |R4|.reuse, 8.50705917302346158658e+37, PT ;  /* 0x7e8000000400780b */ /* 0x050fe40003fc4200 */
[----:B------:R-:W-:-:S02]  /*04f0*/  FSETP.GEU.AND P1, PT, |R4|, 1.175494350822287508e-38, PT ;  /* 0x008000000400780b */ /* 0x000fc40003f2e200 */
[C---:B------:R-:W-:Y:S02]  /*0500*/  FSETP.GT.AND P2, PT, |R5|.reuse, 8.50705917302346158658e+37, PT ;  /* 0x7e8000000500780b */ /* 0x040fe40003f44200 */
[C---:B------:R-:W-:Y:S02]  /*0510*/  FSETP.GT.AND P4, PT, |R6|.reuse, 8.50705917302346158658e+37, PT ;  /* 0x7e8000000600780b */ /* 0x040fe40003f84200 */
[----:B------:R-:W-:Y:S02]  /*0520*/  FSETP.GEU.AND P3, PT, |R5|, 1.175494350822287508e-38, PT ;  /* 0x008000000500780b */ /* 0x000fe40003f6e200 */
[----:B------:R-:W-:-:S03]  /*0530*/  FSETP.GEU.AND P5, PT, |R6|, 1.175494350822287508e-38, PT ;  /* 0x008000000600780b */ /* 0x000fc60003fae200 */
[----:B------:R-:W-:Y:S01]  /*0540*/  @P6 FMUL R4, R4, 0.25 ;  /* 0x3e80000004046820 */ /* 0x000fe20000400000 */
[----:B------:R-:W-:Y:S01]  /*0550*/  @P6 FMUL R8, R8, 0.25 ;  /* 0x3e80000008086820 */ /* 0x000fe20000400000 */
[----:B------:R-:W-:Y:S02]  /*0560*/  FSETP.GT.AND P6, PT, |R7|, 8.50705917302346158658e+37, PT ;  /* 0x7e8000000700780b */ /* 0x000fe40003fc4200 */
[----:B------:R-:W-:Y:S01]  /*0570*/  @!P1 FMUL R4, R4, 16777216 ;  /* 0x4b80000004049820 */ /* 0x000fe20000400000 */
[----:B------:R-:W-:Y:S01]  /*0580*/  @P2 FMUL R5, R5, 0.25 ;  /* 0x3e80000005052820 */ /* 0x000fe20000400000 */
[----:B------:R-:W-:Y:S01]  /*0590*/  @P4 FMUL R6, R6, 0.25 ;  /* 0x3e80000006064820 */ /* 0x000fe20000400000 */
[----:B------:R-:W-:Y:S01]  /*05a0*/  @!P1 FMUL R8, R8, 16777216 ;  /* 0x4b80000008089820 */ /* 0x000fe20000400000 */
[----:B------:R-:W1:Y:S01]  /*05b0*/  MUFU.RCP R27, R4 ;  /* 0x00000004001b7308 */ /* 0x000e620000001000 */
[----:B------:R-:W-:Y:S01]  /*05c0*/  FSETP.GEU.AND P1, PT, |R7|, 1.175494350822287508e-38, PT ;  /* 0x008000000700780b */ /* 0x000fe20003f2e200 */
[----:B------:R-:W-:Y:S01]  /*05d0*/  @!P3 FMUL R5, R5, 16777216 ;  /* 0x4b8000000505b820 */ /* 0x000fe20000400000 */
[----:B------:R-:W-:-:S05]  /*05e0*/  @!P5 FMUL R6, R6, 16777216 ;  /* 0x4b8000000606d820 */ /* 0x000fca0000400000 */
[----:B------:R0:W4:Y:S01]  /*05f0*/  MUFU.RCP R18, R5 ;  /* 0x0000000500127308 */ /* 0x0001220000001000 */
[----:B------:R-:W-:Y:S01]  /*0600*/  @P6 FMUL R7, R7, 0.25 ;  /* 0x3e80000007076820 */ /* 0x000fe20000400000 */
[----:B------:R-:W-:-:S06]  /*0610*/  @P2 FMUL R9, R9, 0.25 ;  /* 0x3e80000009092820 */ /* 0x000fcc0000400000 */
[----:B------:R-:W5:Y:S01]  /*0620*/  MUFU.RCP R17, R6 ;  /* 0x0000000600117308 */ /* 0x000f620000001000 */
[----:B------:R-:W-:Y:S01]  /*0630*/  @!P1 FMUL R7, R7, 16777216 ;  /* 0x4b80000007079820 */ /* 0x000fe20000400000 */
[----:B-1----:R-:W-:Y:S01]  /*0640*/  FMUL R4, R27, R8 ;  /* 0x000000081b047220 */ /* 0x002fe20000400000 */
[----:B------:R-:W-:Y:S01]  /*0650*/  @P4 FMUL R10, R10, 0.25 ;  /* 0x3e8000000a0a4820 */ /* 0x000fe20000400000 */
[----:B0-----:R-:W-:Y:S02]  /*0660*/  SHF.L.U32 R5, R16, 0x8, RZ ;  /* 0x0000000810057819 */ /* 0x001fe400000006ff */
[----:B------:R-:W-:Y:S01]  /*0670*/  SHF.R.U32.HI R8, RZ, 0x2, R16 ;  /* 0x00000002ff087819 */ /* 0x000fe20000011610 */
[----:B------:R-:W-:Y:S01]  /*0680*/  @!P3 FMUL R9, R9, 16777216 ;  /* 0x4b8000000909b820 */ /* 0x000fe20000400000 */
[----:B------:R-:W0:Y:S01]  /*0690*/  MUFU.RCP R24, R7 ;  /* 0x0000000700187308 */ /* 0x000e220000001000 */
[----:B------:R-:W-:Y:S01]  /*06a0*/  @!P5 FMUL R10, R10, 16777216 ;  /* 0x4b8000000a0ad820 */ /* 0x000fe20000400000 */
[----:B------:R-:W-:-:S02]  /*06b0*/  LOP3.LUT R5, R5, 0x300, RZ, 0xc0, !PT ;  /* 0x0000030005057812 */ /* 0x000fc400078ec0ff */
[----:B------:R-:W-:Y:S01]  /*06c0*/  SGXT.U32 R8, R8, 0x5 ;  /* 0x000000050808781a */ /* 0x000fe20000000000 */
[----:B----4-:R-:W-:Y:S01]  /*06d0*/  FMUL R18, R18, R9 ;  /* 0x0000000912127220 */ /* 0x010fe20000400000 */
[----:B------:R-:W-:Y:S01]  /*06e0*/  LOP3.LUT R9, R5, 0x40, RZ, 0xfc, !PT ;  /* 0x0000004005097812 */ /* 0x000fe200078efcff */
[----:B-----5:R-:W-:Y:S01]  /*06f0*/  FMUL R6, R17, R10 ;  /* 0x0000000a11067220 */ /* 0x020fe20000400000 */
[----:B------:R-:W-:Y:S01]  /*0700*/  LOP3.LUT R17, R5, R8, RZ, 0xfc, !PT ;  /* 0x0000000805117212 */ /* 0x000fe200078efcff */
[----:B------:R-:W-:Y:S01]  /*0710*/  @P6 FMUL R11, R11, 0.25 ;  /* 0x3e8000000b0b6820 */ /* 0x000fe20000400000 */
[C---:B------:R-:W-:Y:S02]  /*0720*/  LEA.HI R8, R5.reuse, UR4, RZ, 0x1e ;  /* 0x0000000405087c11 */ /* 0x040fe4000f8ff0ff */
[C---:B------:R-:W-:Y:S02]  /*0730*/  LOP3.LUT R25, R5.reuse, 0x80, RZ, 0xfc, !PT ;  /* 0x0000008005197812 */ /* 0x040fe400078efcff */
[----:B------:R-:W-:-:S02]  /*0740*/  LOP3.LUT R5, R5, 0xc0, RZ, 0xfc, !PT ;  /* 0x000000c005057812 */ /* 0x000fc400078efcff */
[----:B------:R-:W-:Y:S01]  /*0750*/  LEA.HI R10, R9, UR4, RZ, 0x1e ;  /* 0x00000004090a7c11 */ /* 0x000fe2000f8ff0ff */
[----:B------:R-:W-:Y:S01]  /*0760*/  @!P1 FMUL R11, R11, 16777216 ;  /* 0x4b8000000b0b9820 */ /* 0x000fe20000400000 */
[----:B------:R-:W-:Y:S02]  /*0770*/  LEA.HI R25, R25, UR4, RZ, 0x1e ;  /* 0x0000000419197c11 */ /* 0x000fe4000f8ff0ff */
[----:B------:R-:W-:Y:S01]  /*0780*/  LEA.HI R5, R5, UR4, RZ, 0x1e ;  /* 0x0000000405057c11 */ /* 0x000fe2000f8ff0ff */
[C---:B------:R-:W-:Y:S01]  /*0790*/  IMAD R9, R17.reuse, 0x4, R10 ;  /* 0x0000000411097824 */ /* 0x040fe200078e020a */
[C---:B------:R-:W-:Y:S01]  /*07a0*/  LEA R8, R17.reuse, R8, 0x2 ;  /* 0x0000000811087211 */ /* 0x040fe200078e10ff */
[----:B0-----:R-:W-:Y:S01]  /*07b0*/  FMUL R24, R24, R11 ;  /* 0x0000000b18187220 */ /* 0x001fe20000400000 */
[C---:B------:R-:W-:Y:S01]  /*07c0*/  LEA R10, R17.reuse, R25, 0x2 ;  /* 0x00000019110a7211 */ /* 0x040fe200078e10ff */
[-CC-:B--2---:R-:W-:Y:S01]  /*07d0*/  FFMA R11, R4, R26.reuse, R23.reuse ;  /* 0x0000001a040b7223 */ /* 0x184fe20000000017 */
[----:B------:R-:W-:Y:S01]  /*07e0*/  LEA R17, R17, R5, 0x2 ;  /* 0x0000000511117211 */ /* 0x000fe200078e10ff */
[----:B------:R-:W-:Y:S01]  /*07f0*/  FFMA R25, R6, R26, R23 ;  /* 0x0000001a06197223 */ /* 0x000fe20000000017 */
[----:B------:R-:W-:-:S02]  /*0800*/  CS2R R4, SRZ ;  /* 0x0000000000047805 */ /* 0x000fc4000001ff00 */
[----:B------:R-:W-:-:S06]  /*0810*/  CS2R R6, SRZ ;  /* 0x0000000000067805 */ /* 0x000fcc000001ff00 */
[----:B------:R-:W2:Y:S01]  /*0820*/  @P0 LDG.E.EL.128 R4, desc[UR6][R28.64] ;  /* 0x000000061c040981 */ /* 0x000ea2000c2e1d00 */
[-CC-:B------:R-:W-:Y:S01]  /*0830*/  FFMA R18, R18, R26.reuse, R23.reuse ;  /* 0x0000001a12127223 */ /* 0x180fe20000000017 */
[----:B------:R-:W-:Y:S01]  /*0840*/  FFMA R26, R24, R26, R23 ;  /* 0x0000001a181a7223 */ /* 0x000fe20000000017 */
[----:B------:R-:W-:Y:S01]  /*0850*/  FADD R15, -R19, R15 ;  /* 0x0000000f130f7221 */ /* 0x000fe20000000100 */
[----:B------:R0:W-:Y:S04]  /*0860*/  STS [R8], R11 ;  /* 0x0000000b08007388 */ /* 0x0001e80000000800 */
[----:B------:R-:W-:Y:S04]  /*0870*/  STS [R9+0x100], R18 ;  /* 0x0001001209007388 */ /* 0x000fe80000000800 */
[----:B------:R-:W-:Y:S04]  /*0880*/  STS [R10+0x200], R25 ;  /* 0x000200190a007388 */ /* 0x000fe80000000800 */
[----:B------:R-:W-:Y:S01]  /*0890*/  STS [R17+0x300], R26 ;  /* 0x0003001a11007388 */ /* 0x000fe20000000800 */
[C---:B0-----:R-:W-:Y:S01]  /*08a0*/  IMAD.SHL.U32 R11, R16.reuse, 0x4, RZ ;  /* 0x00000004100b7824 */ /* 0x041fe200078e00ff */
[----:B------:R-:W-:-:S04]  /*08b0*/  LOP3.LUT R16, R16, 0x70, RZ, 0xc0, !PT ;  /* 0x0000007010107812 */ /* 0x000fc800078ec0ff */
[----:B------:R-:W-:Y:S02]  /*08c0*/  LOP3.LUT R11, R11, 0x1fc, RZ, 0xc0, !PT ;  /* 0x000001fc0b0b7812 */ /* 0x000fe400078ec0ff */
[----:B------:R-:W-:Y:S02]  /*08d0*/  IADD3 R16, R16, UR4, RZ ;  /* 0x0000000410107c10 */ /* 0x000fe4000fffe0ff */
[----:B------:R-:W-:Y:S02]  /*08e0*/  LOP3.LUT R3, R22, 0x3c, R3, 0xf8, !PT ;  /* 0x0000003c16037812 */ /* 0x000fe400078ef803 */
[----:B------:R-:W-:Y:S02]  /*08f0*/  SHF.R.U32.HI R0, RZ, 0x4, R0 ;  /* 0x00000004ff007819 */ /* 0x000fe40000011600 */
[----:B--2---:R-:W-:Y:S02]  /*0900*/  FSETP.GT.AND P6, PT, |R4|, 8.50705917302346158658e+37, PT ;  /* 0x7e8000000400780b */ /* 0x004fe40003fc4200 */
[----:B------:R-:W-:-:S02]  /*0910*/  FSETP.GT.AND P5, PT, |R5|, 8.50705917302346158658e+37, PT ;  /* 0x7e8000000500780b */ /* 0x000fc40003fa4200 */
[----:B------:R-:W-:Y:S02]  /*0920*/  FSETP.GT.AND P3, PT, |R6|, 8.50705917302346158658e+37, PT ;  /* 0x7e8000000600780b */ /* 0x000fe40003f64200 */
[----:B------:R-:W-:Y:S02]  /*0930*/  FSETP.GT.AND P1, PT, |R7|, 8.50705917302346158658e+37, PT ;  /* 0x7e8000000700780b */ /* 0x000fe40003f24200 */
[----:B------:R-:W-:Y:S02]  /*0940*/  FSETP.GEU.AND P4, PT, |R4|, 1.175494350822287508e-38, PT ;  /* 0x008000000400780b */ /* 0x000fe40003f8e200 */
[----:B------:R-:W-:Y:S02]  /*0950*/  FSETP.GEU.AND P2, PT, |R5|, 1.175494350822287508e-38, PT ;  /* 0x008000000500780b */ /* 0x000fe40003f4e200 */
[----:B------:R-:W-:Y:S01]  /*0960*/  FSETP.GEU.AND P0, PT, |R6|, 1.175494350822287508e-38, PT ;  /* 0x008000000600780b */ /* 0x000fe20003f0e200 */
[----:B------:R-:W-:Y:S01]  /*0970*/  @P6 FMUL R4, R4, 0.25 ;  /* 0x3e80000004046820 */ /* 0x000fe20000400000 */
[----:B------:R-:W-:Y:S01]  /*0980*/  @P6 FMUL R12, R12, 0.25 ;  /* 0x3e8000000c0c6820 */ /* 0x000fe20000400000 */
[----:B------:R-:W-:Y:S01]  /*0990*/  FSETP.GEU.AND P6, PT, |R7|, 1.175494350822287508e-38, PT ;  /* 0x008000000700780b */ /* 0x000fe20003fce200 */
[----:B------:R-:W-:Y:S01]  /*09a0*/  @P5 FMUL R5, R5, 0.25 ;  /* 0x3e80000005055820 */ /* 0x000fe20000400000 */
[----:B------:R-:W-:-:S02]  /*09b0*/  @P3 FMUL R6, R6, 0.25 ;  /* 0x3e80000006063820 */ /* 0x000fc40000400000 */
[----:B------:R-:W-:Y:S02]  /*09c0*/  @P1 FMUL R7, R7, 0.25 ;  /* 0x3e80000007071820 */ /* 0x000fe40000400000 */
[----:B------:R-:W-:Y:S02]  /*09d0*/  @!P4 FMUL R4, R4, 16777216 ;  /* 0x4b8000000404c820 */ /* 0x000fe40000400000 */
[----:B------:R-:W-:Y:S02]  /*09e0*/  @!P2 FMUL R5, R5, 16777216 ;  /* 0x4b8000000505a820 */ /* 0x000fe40000400000 */
[----:B------:R-:W-:Y:S01]  /*09f0*/  @!P0 FMUL R6, R6, 16777216 ;  /* 0x4b80000006068820 */ /* 0x000fe20000400000 */
[----:B------:R-:W0:Y:S02]  /*0a00*/  MUFU.RCP R23, R4 ;  /* 0x0000000400177308 */ /* 0x000e240000001000 */
[----:B------:R-:W-:-:S06]  /*0a10*/  @!P6 FMUL R7, R7, 16777216 ;  /* 0x4b8000000707e820 */ /* 0x000fcc0000400000 */
[----:B------:R-:W1:Y:S01]  /*0a20*/  MUFU.RCP R24, R5 ;  /* 0x0000000500187308 */ /* 0x000e620000001000 */
[----:B------:R-:W-:-:S07]  /*0a30*/  @P5 FMUL R13, R13, 0.25 ;  /* 0x3e8000000d0d5820 */ /* 0x000fce0000400000 */
[----:B------:R-:W2:Y:S01]  /*0a40*/  MUFU.RCP R27, R6 ;  /* 0x00000006001b7308 */ /* 0x000ea20000001000 */
[----:B------:R-:W-:-:S07]  /*0a50*/  @P3 FMUL R14, R14, 0.25 ;  /* 0x3e8000000e0e3820 */ /* 0x000fce0000400000 */
[----:B------:R-:W4:Y:S01]  /*0a60*/  MUFU.RCP R4, R7 ;  /* 0x0000000700047308 */ /* 0x000f220000001000 */
[----:B------:R-:W-:Y:S01]  /*0a70*/  @P1 FMUL R15, R15, 0.25 ;  /* 0x3e8000000f0f1820 */ /* 0x000fe20000400000 */
[----:B------:R-:W-:Y:S01]  /*0a80*/  @!P4 FMUL R12, R12, 16777216 ;  /* 0x4b8000000c0cc820 */ /* 0x000fe20000400000 */
[----:B------:R-:W-:Y:S01]  /*0a90*/  @!P2 FMUL R13, R13, 16777216 ;  /* 0x4b8000000d0da820 */ /* 0x000fe20000400000 */
[----:B------:R-:W-:Y:S01]  /*0aa0*/  @!P0 FMUL R14, R14, 16777216 ;  /* 0x4b8000000e0e8820 */ /* 0x000fe20000400000 */
[----:B------:R-:W-:Y:S01]  /*0ab0*/  @!P6 FMUL R15, R15, 16777216 ;  /* 0x4b8000000f0fe820 */ /* 0x000fe20000400000 */
[----:B0-----:R-:W-:Y:S01]  /*0ac0*/  FMUL R12, R23, R12 ;  /* 0x0000000c170c7220 */ /* 0x001fe20000400000 */
[----:B-1----:R-:W-:Y:S01]  /*0ad0*/  FMUL R24, R24, R13 ;  /* 0x0000000d18187220 */ /* 0x002fe20000400000 */
[----:B--2---:R-:W-:Y:S02]  /*0ae0*/  FMUL R14, R27, R14 ;  /* 0x0000000e1b0e7220 */ /* 0x004fe40000400000 */
[-CC-:B---3--:R-:W-:Y:S01]  /*0af0*/  FFMA R19, R12, R20.reuse, R21.reuse ;  /* 0x000000140c137223 */ /* 0x188fe20000000015 */
[-CC-:B------:R-:W-:Y:S01]  /*0b00*/  FFMA R24, R24, R20.reuse, R21.reuse ;  /* 0x0000001418187223 */ /* 0x180fe20000000015 */
[-CC-:B------:R-:W-:Y:S01]  /*0b10*/  FFMA R23, R14, R20.reuse, R21.reuse ;  /* 0x000000140e177223 */ /* 0x180fe20000000015 */
[----:B------:R-:W0:Y:S01]  /*0b20*/  LDC.64 R12, c[0x0][0x238] ;  /* 0x00008e00ff0c7b82 */ /* 0x000e220000000a00 */
[----:B----4-:R-:W-:Y:S01]  /*0b30*/  FMUL R4, R4, R15 ;  /* 0x0000000f04047220 */ /* 0x010fe20000400000 */
[----:B------:R-:W-:Y:S03]  /*0b40*/  STS [R8+0x80], R19 ;  /* 0x0000801308007388 */ /* 0x000fe60000000800 */
[----:B------:R-:W-:Y:S01]  /*0b50*/  FFMA R20, R4, R20, R21 ;  /* 0x0000001404147223 */ /* 0x000fe20000000015 */
[----:B------:R1:W-:Y:S04]  /*0b60*/  STS [R9+0x180], R24 ;  /* 0x0001801809007388 */ /* 0x0003e80000000800 */
[----:B------:R-:W-:Y:S04]  /*0b70*/  STS [R10+0x280], R23 ;  /* 0x000280170a007388 */ /* 0x000fe80000000800 */
[----:B------:R-:W-:Y:S01]  /*0b80*/  STS [R17+0x380], R20 ;  /* 0x0003801411007388 */ /* 0x000fe20000000800 */
[----:B------:R-:W-:Y:S01]  /*0b90*/  LEA R4, R11, R16, 0x2 ;  /* 0x000000100b047211 */ /* 0x000fe200078e10ff */
[----:B------:R-:W-:Y:S01]  /*0ba0*/  BAR.SYNC.DEFER_BLOCKING 0x0 ;  /* 0x0000000000007b1d */ /* 0x000fe20000010000 */
[----:B------:R-:W-:Y:S01]  /*0bb0*/  IMAD.HI R14, R3, 0x2aaaaaab, RZ ;  /* 0x2aaaaaab030e7827 */ /* 0x000fe200078e02ff */
[----:B-1----:R-:W-:-:S04]  /*0bc0*/  SGXT.U32 R9, R0, 0x3 ;  /* 0x000000030009781a */ /* 0x002fc80000000000 */
[----:B------:R-:W-:Y:S01]  /*0bd0*/  SHF.R.U32.HI R15, RZ, 0x1f, R14 ;  /* 0x0000001fff0f7819 */ /* 0x000fe2000001160e */
[----:B------:R-:W1:Y:S03]  /*0be0*/  LDS.128 R4, [R4] ;  /* 0x0000000004047984 */ /* 0x000e660000000c00 */
[----:B------:R-:W-:Y:S02]  /*0bf0*/  LEA.HI.SX32 R14, R14, R15, 0x1a ;  /* 0x0000000f0e0e7211 */ /* 0x000fe400078fd2ff */
[----:B------:R-:W-:Y:S02]  /*0c00*/  LOP3.LUT R9, R2, R9, RZ, 0xfc, !PT ;  /* 0x0000000902097212 */ /* 0x000fe400078efcff */
[----:B------:R-:W-:Y:S01]  /*0c10*/  ISETP.GE.AND P0, PT, R3, 0x600, PT ;  /* 0x000006000300780c */ /* 0x000fe20003f06270 */
[----:B------:R-:W-:Y:S01]  /*0c20*/  IMAD R15, R14, -0x180, R3 ;  /* 0xfffffe800e0f7824 */ /* 0x000fe200078e0203 */
[----:B------:R-:W-:-:S02]  /*0c30*/  LOP3.LUT R2, R9, 0x8, RZ, 0xfc, !PT ;  /* 0x0000000809027812 */ /* 0x000fc400078efcff */
[----:B------:R-:W-:Y:S01]  /*0c40*/  LOP3.LUT R0, R11, 0x200, RZ, 0xfc, !PT ;  /* 0x000002000b007812 */ /* 0x000fe200078efcff */
[----:B------:R-:W-:Y:S01]  /*0c50*/  IMAD R14, R14, 0x1800, R15 ;  /* 0x000018000e0e7824 */ /* 0x000fe200078e020f */
[C---:B------:R-:W-:Y:S02]  /*0c60*/  ISETP.LT.AND P1, PT, R9.reuse, 0x10, !P0 ;  /* 0x000000100900780c */ /* 0x040fe40004721270 */
[----:B------:R-:W-:Y:S02]  /*0c70*/  ISETP.LT.AND P0, PT, R2, 0x10, !P0 ;  /* 0x000000100200780c */ /* 0x000fe40004701270 */
[----:B------:R-:W-:Y:S01]  /*0c80*/  SHF.R.U32.HI R0, RZ, 0x2, R0 ;  /* 0x00000002ff007819 */ /* 0x000fe20000011600 */
[----:B------:R-:W-:-:S03]  /*0c90*/  IMAD R9, R9, 0x180, R14 ;  /* 0x0000018009097824 */ /* 0x000fc600078e020e */
[----:B------:R-:W-:Y:S01]  /*0ca0*/  LOP3.LUT R0, R0, 0xf0, RZ, 0xc0, !PT ;  /* 0x000000f000007812 */ /* 0x000fe200078ec0ff */
[----:B0-----:R-:W-:-:S04]  /*0cb0*/  IMAD.WIDE R2, R9, 0x4, R12 ;  /* 0x0000000409027825 */ /* 0x001fc800078e020c */
[----:B------:R-:W-:-:S05]  /*0cc0*/  VIADD R0, R0, UR4 ;  /* 0x0000000400007c36 */ /* 0x000fca0008000000 */
[----:B------:R-:W-:Y:S01]  /*0cd0*/  LEA R0, R11, R0, 0x2 ;  /* 0x000000000b007211 */ /* 0x000fe200078e10ff */
[----:B-1----:R0:W-:Y:S02]  /*0ce0*/  @P1 STG.E.128 desc[UR6][R2.64], R4 ;  /* 0x0000000402001986 */ /* 0x0021e4000c101d06 */
[----:B0-----:R-:W-:Y:S05]  /*0cf0*/  @!P0 EXIT ;  /* 0x000000000000894d */ /* 0x001fea0003800000 */
[----:B0-----:R-:W0:Y:S01]  /*0d00*/  LDS.128 R4, [R0+0x800] ;  /* 0x0008000000047984 */ /* 0x001e220000000c00 */
[----:B------:R-:W-:-:S05]  /*0d10*/  IADD3 R9, R9, 0xc00, RZ ;  /* 0x00000c0009097810 */ /* 0x000fca0007ffe0ff */
[----:B------:R-:W-:-:S05]  /*0d20*/  IMAD.WIDE R12, R9, 0x4, R12 ;  /* 0x00000004090c7825 */ /* 0x000fca00078e020c */
[----:B0-----:R-:W-:Y:S01]  /*0d30*/  STG.E.128 desc[UR6][R12.64], R4 ;  /* 0x000000040c007986 */ /* 0x001fe2000c101d06 */
[----:B------:R-:W-:Y:S05]  /*0d40*/  EXIT ;  /* 0x000000000000794d */ /* 0x000fea0003800000 */
.L_x_0:
[----:B------:R-:W-:-:S00]  /*0d50*/  BRA `(.L_x_0) ;  /* 0xfffffffc00fc7947 */ /* 0x000fc0000383ffff */
[----:B------:R-:W-:-:S00]  /*0d60*/  NOP ;  /* 0x0000000000007918 */ /* 0x000fc00000000000 */
        /* <DEDUP_REMOVED lines=9> */
.L_x_1:


//--------------------- .nv.shared.triton_poi_fused_add_div_mul_sub_30 --------------------------
	.section	.nv.shared.triton_poi_fused_add_div_mul_sub_30,"aw",@nobits
	.sectionflags	@""
	.align	16
	.zero		1024


//--------------------- .nv.constant0.triton_poi_fused_add_div_mul_sub_30 --------------------------
	.section	.nv.constant0.triton_poi_fused_add_div_mul_sub_30,"a",@progbits
	.sectionflags	@""
	.align	4
.nv.constant0.triton_poi_fused_add_div_mul_sub_30:
	.zero		584
